//
// Generated by NVIDIA NVVM Compiler
//
// Compiler Build ID: CL-36424714
// Cuda compilation tools, release 13.0, V13.0.88
// Based on NVVM 20.0.0
//

.version 9.0
.target sm_100
.address_size 64

	// .globl	_Z8reduce_0PfS_
// _ZZ8reduce_0PfS_E4data has been demoted

.visible .entry _Z8reduce_0PfS_(
	.param .u64 .ptr .align 1 _Z8reduce_0PfS__param_0,
	.param .u64 .ptr .align 1 _Z8reduce_0PfS__param_1
)
{
	.reg .pred 	%p<10>;
	.reg .b32 	%r<16>;
	.reg .b32 	%f<27>;
	.reg .b64 	%rd<9>;
	// demoted variable
	.shared .align 4 .b8 _ZZ8reduce_0PfS_E4data[1024];
	ld.param.u64 	%rd2, [_Z8reduce_0PfS__param_0];
	ld.param.u64 	%rd1, [_Z8reduce_0PfS__param_1];
	cvta.to.global.u64 	%rd3, %rd2;
	mov.u32 	%r1, %tid.x;
	mov.u32 	%r2, %ctaid.x;
	mov.u32 	%r4, %ntid.x;
	mad.lo.s32 	%r5, %r2, %r4, %r1;
	mul.wide.u32 	%rd4, %r5, 4;
	add.s64 	%rd5, %rd3, %rd4;
	ld.global.f32 	%f1, [%rd5];
	shl.b32 	%r6, %r1, 2;
	mov.u32 	%r7, _ZZ8reduce_0PfS_E4data;
	add.s32 	%r3, %r7, %r6;
	st.shared.f32 	[%r3], %f1;
	bar.sync 	0;
	setp.gt.u32 	%p1, %r1, 127;
	@%p1 bra 	$L__BB0_2;
	add.s32 	%r9, %r3, %r6;
	ld.shared.f32 	%f2, [%r9+4];
	ld.shared.f32 	%f3, [%r9];
	add.f32 	%f4, %f2, %f3;
	st.shared.f32 	[%r9], %f4;
$L__BB0_2:
	bar.sync 	0;
	setp.gt.u32 	%p2, %r1, 63;
	@%p2 bra 	$L__BB0_4;
	mad.lo.s32 	%r10, %r1, 12, %r3;
	ld.shared.f32 	%f5, [%r10+8];
	ld.shared.f32 	%f6, [%r10];
	add.f32 	%f7, %f5, %f6;
	st.shared.f32 	[%r10], %f7;
$L__BB0_4:
	bar.sync 	0;
	setp.gt.u32 	%p3, %r1, 31;
	@%p3 bra 	$L__BB0_6;
	mad.lo.s32 	%r11, %r1, 28, %r3;
	ld.shared.f32 	%f8, [%r11+16];
	ld.shared.f32 	%f9, [%r11];
	add.f32 	%f10, %f8, %f9;
	st.shared.f32 	[%r11], %f10;
$L__BB0_6:
	bar.sync 	0;
	setp.gt.u32 	%p4, %r1, 15;
	@%p4 bra 	$L__BB0_8;
	mad.lo.s32 	%r12, %r1, 60, %r3;
	ld.shared.f32 	%f11, [%r12+32];
	ld.shared.f32 	%f12, [%r12];
	add.f32 	%f13, %f11, %f12;
	st.shared.f32 	[%r12], %f13;
$L__BB0_8:
	bar.sync 	0;
	setp.gt.u32 	%p5, %r1, 7;
	@%p5 bra 	$L__BB0_10;
	mad.lo.s32 	%r13, %r1, 124, %r3;
	ld.shared.f32 	%f14, [%r13+64];
	ld.shared.f32 	%f15, [%r13];
	add.f32 	%f16, %f14, %f15;
	st.shared.f32 	[%r13], %f16;
$L__BB0_10:
	bar.sync 	0;
	setp.gt.u32 	%p6, %r1, 3;
	@%p6 bra 	$L__BB0_12;
	mad.lo.s32 	%r14, %r1, 252, %r3;
	ld.shared.f32 	%f17, [%r14+128];
	ld.shared.f32 	%f18, [%r14];
	add.f32 	%f19, %f17, %f18;
	st.shared.f32 	[%r14], %f19;
$L__BB0_12:
	bar.sync 	0;
	setp.gt.u32 	%p7, %r1, 1;
	@%p7 bra 	$L__BB0_14;
	mad.lo.s32 	%r15, %r1, 508, %r3;
	ld.shared.f32 	%f20, [%r15+256];
	ld.shared.f32 	%f21, [%r15];
	add.f32 	%f22, %f20, %f21;
	st.shared.f32 	[%r15], %f22;
$L__BB0_14:
	bar.sync 	0;
	setp.ne.s32 	%p8, %r1, 0;
	@%p8 bra 	$L__BB0_16;
	ld.shared.f32 	%f23, [_ZZ8reduce_0PfS_E4data+512];
	ld.shared.f32 	%f24, [_ZZ8reduce_0PfS_E4data];
	add.f32 	%f25, %f23, %f24;
	st.shared.f32 	[_ZZ8reduce_0PfS_E4data], %f25;
$L__BB0_16:
	setp.ne.s32 	%p9, %r1, 0;
	bar.sync 	0;
	@%p9 bra 	$L__BB0_18;
	ld.shared.f32 	%f26, [_ZZ8reduce_0PfS_E4data];
	cvta.to.global.u64 	%rd6, %rd1;
	mul.wide.u32 	%rd7, %r2, 4;
	add.s64 	%rd8, %rd6, %rd7;
	st.global.f32 	[%rd8], %f26;
$L__BB0_18:
	ret;

}


// ===== COMPILED SASS (sm_100) =====

	.target	sm_100

	.elftype	@"ET_EXEC"


//--------------------- .note.nv.tkinfo           --------------------------
	.section	.note.nv.tkinfo,"",@"SHT_NOTE"
	.sectionflags	@"SHF_NOTE_NV_TKINFO"
	.tkinfo
        /*0018*/ 	.word	0x00000002
        /*0030*/ 	.string	""
        /*0030*/ 	.string	"ptxas"
        /*0030*/ 	.string	"Cuda compilation tools, release 13.0, V13.0.88"
        /*0030*/ 	.string	"Build cuda_13.0.r13.0/compiler.36424714_0"
        /*0030*/ 	.string	"-arch sm_100 -m 64 "



//--------------------- .note.nv.cuinfo           --------------------------
	.section	.note.nv.cuinfo,"",@"SHT_NOTE"
	.sectionflags	@"SHF_NOTE_NV_CUINFO"
        /*0018*/ 	.short	0x0002
        /*001a*/ 	.short	0x0064
        /*001c*/ 	.short	0x0082
	.zero		2


//--------------------- .nv.info                  --------------------------
	.section	.nv.info,"",@"SHT_CUDA_INFO"
	.align	4


	//----- nvinfo : EIATTR_REGCOUNT
	.align		4
        /*0000*/ 	.byte	0x04, 0x2f
        /*0002*/ 	.short	(.L_1 - .L_0)
	.align		4
.L_0:
        /*0004*/ 	.word	index@(_Z8reduce_0PfS_)
        /*0008*/ 	.word	0x0000000e


	//----- nvinfo : EIATTR_FRAME_SIZE
	.align		4
.L_1:
        /*000c*/ 	.byte	0x04, 0x11
        /*000e*/ 	.short	(.L_3 - .L_2)
	.align		4
.L_2:
        /*0010*/ 	.word	index@(_Z8reduce_0PfS_)
        /*0014*/ 	.word	0x00000000


	//----- nvinfo : EIATTR_MIN_STACK_SIZE
	.align		4
.L_3:
        /*0018*/ 	.byte	0x04, 0x12
        /*001a*/ 	.short	(.L_5 - .L_4)
	.align		4
.L_4:
        /*001c*/ 	.word	index@(_Z8reduce_0PfS_)
        /*0020*/ 	.word	0x00000000
.L_5:


//--------------------- .nv.compat                --------------------------
	.section	.nv.compat,"",@"SHT_CUDA_COMPAT_INFO"
	.align	4
        /*0000*/ 	.byte	0x02, 0x09, 0x00, 0x00, 0x02, 0x02, 0x01, 0x00, 0x02, 0x05, 0x05, 0x00, 0x03, 0x07, 0x01, 0x01
        /*0010*/ 	.byte	0x02, 0x03, 0x00, 0x00, 0x02, 0x06, 0x01, 0x00, 0x04, 0x0b, 0x08, 0x00, 0x09, 0x00, 0x00, 0x00
        /*0020*/ 	.byte	0x00, 0x00, 0x00, 0x00


//--------------------- .nv.info._Z8reduce_0PfS_  --------------------------
	.section	.nv.info._Z8reduce_0PfS_,"",@"SHT_CUDA_INFO"
	.sectionflags	@""
	.align	4


	//----- nvinfo : EIATTR_CUDA_API_VERSION
	.align		4
        /*0000*/ 	.byte	0x04, 0x37
        /*0002*/ 	.short	(.L_7 - .L_6)
.L_6:
        /*0004*/ 	.word	0x00000082


	//----- nvinfo : EIATTR_KPARAM_INFO
	.align		4
.L_7:
        /*0008*/ 	.byte	0x04, 0x17
        /*000a*/ 	.short	(.L_9 - .L_8)
.L_8:
        /*000c*/ 	.word	0x00000000
        /*0010*/ 	.short	0x0001
        /*0012*/ 	.short	0x0008
        /*0014*/ 	.byte	0x00, 0xf5, 0x21, 0x00


	//----- nvinfo : EIATTR_KPARAM_INFO
	.align		4
.L_9:
        /*0018*/ 	.byte	0x04, 0x17
        /*001a*/ 	.short	(.L_11 - .L_10)
.L_10:
        /*001c*/ 	.word	0x00000000
        /*0020*/ 	.short	0x0000
        /*0022*/ 	.short	0x0000
        /*0024*/ 	.byte	0x00, 0xf5, 0x21, 0x00


	//----- nvinfo : EIATTR_SPARSE_MMA_MASK
	.align		4
.L_11:
        /*0028*/ 	.byte	0x03, 0x50
        /*002a*/ 	.short	0x0000


	//----- nvinfo : EIATTR_MAXREG_COUNT
	.align		4
        /*002c*/ 	.byte	0x03, 0x1b
        /*002e*/ 	.short	0x00ff


	//----- nvinfo : EIATTR_NUM_BARRIERS
	.align		4
        /*0030*/ 	.byte	0x02, 0x4c
        /*0032*/ 	.byte	0x01
	.zero		1


	//----- nvinfo : EIATTR_MERCURY_ISA_VERSION
	.align		4
        /*0034*/ 	.byte	0x03, 0x5f
        /*0036*/ 	.short	0x0101


	//----- nvinfo : EIATTR_VRC_CTA_INIT_COUNT
	.align		4
        /*0038*/ 	.byte	0x02, 0x4a
	.zero		1
	.zero		1


	//----- nvinfo : EIATTR_EXIT_INSTR_OFFSETS
	.align		4
        /*003c*/ 	.byte	0x04, 0x1c
        /*003e*/ 	.short	(.L_13 - .L_12)


	//   ....[0]....
.L_12:
        /*0040*/ 	.word	0x00000460


	//   ....[1]....
        /*0044*/ 	.word	0x000004b0


	//----- nvinfo : EIATTR_CBANK_PARAM_SIZE
	.align		4
.L_13:
        /*0048*/ 	.byte	0x03, 0x19
        /*004a*/ 	.short	0x0010


	//----- nvinfo : EIATTR_PARAM_CBANK
	.align		4
        /*004c*/ 	.byte	0x04, 0x0a
        /*004e*/ 	.short	(.L_15 - .L_14)
	.align		4
.L_14:
        /*0050*/ 	.word	index@(.nv.constant0._Z8reduce_0PfS_)
        /*0054*/ 	.short	0x0380
        /*0056*/ 	.short	0x0010


	//----- nvinfo : EIATTR_SW_WAR
	.align		4
.L_15:
        /*0058*/ 	.byte	0x04, 0x36
        /*005a*/ 	.short	(.L_17 - .L_16)
.L_16:
        /*005c*/ 	.word	0x00000008
.L_17:


//--------------------- .nv.callgraph             --------------------------
	.section	.nv.callgraph,"",@"SHT_CUDA_CALLGRAPH"
	.align	4
	.sectionentsize	8
	.align		4
        /*0000*/ 	.word	0x00000000
	.align		4
        /*0004*/ 	.word	0xffffffff
	.align		4
        /*0008*/ 	.word	0x00000000
	.align		4
        /*000c*/ 	.word	0xfffffffe
	.align		4
        /*0010*/ 	.word	0x00000000
	.align		4
        /*0014*/ 	.word	0xfffffffd
	.align		4
        /*0018*/ 	.word	0x00000000
	.align		4
        /*001c*/ 	.word	0xfffffffc


//--------------------- .text._Z8reduce_0PfS_     --------------------------
	.section	.text._Z8reduce_0PfS_,"ax",@progbits
	.align	128
        .global         _Z8reduce_0PfS_
        .type           _Z8reduce_0PfS_,@function
        .size           _Z8reduce_0PfS_,(.L_x_1 - _Z8reduce_0PfS_)
        .other          _Z8reduce_0PfS_,@"STO_CUDA_ENTRY STV_DEFAULT"
_Z8reduce_0PfS_:
.text._Z8reduce_0PfS_:
[----:B------:R-:W-:Y:S01]  /*0000*/  LDC R1, c[0x0][0x37c] ;  /* 0x0000df00ff017b82 */ /* 0x000fe20000000800 */
[----:B------:R-:W0:Y:S07]  /*0010*/  S2R R3, SR_TID.X ;  /* 0x0000000000037919 */ /* 0x000e2e0000002100 */
[----:B------:R-:W1:Y:S01]  /*0020*/  LDC.64 R4, c[0x0][0x380] ;  /* 0x0000e000ff047b82 */ /* 0x000e620000000a00 */
[----:B------:R-:W0:Y:S01]  /*0030*/  LDCU UR4, c[0x0][0x360] ;  /* 0x00006c00ff0477ac */ /* 0x000e220008000800 */
[----:B------:R-:W0:Y:S01]  /*0040*/  S2R R0, SR_CTAID.X ;  /* 0x0000000000007919 */ /* 0x000e220000002500 */
[----:B------:R-:W2:Y:S01]  /*0050*/  LDCU.64 UR6, c[0x0][0x358] ;  /* 0x00006b00ff0677ac */ /* 0x000ea20008000a00 */
[----:B0-----:R-:W-:-:S04]  /*0060*/  IMAD R7, R0, UR4, R3 ;  /* 0x0000000400077c24 */ /* 0x001fc8000f8e0203 */
[----:B-1----:R-:W-:-:S06]  /*0070*/  IMAD.WIDE.U32 R4, R7, 0x4, R4 ;  /* 0x0000000407047825 */ /* 0x002fcc00078e0004 */
[----:B--2---:R0:W2:Y:S01]  /*0080*/  LDG.E R4, desc[UR6][R4.64] ;  /* 0x0000000604047981 */ /* 0x0040a2000c1e1900 */
[----:B------:R-:W1:Y:S01]  /*0090*/  S2UR UR5, SR_CgaCtaId ;  /* 0x00000000000579c3 */ /* 0x000e620000008800 */
[----:B------:R-:W-:Y:S01]  /*00a0*/  UMOV UR4, 0x400 ;  /* 0x0000040000047882 */ /* 0x000fe20000000000 */
[C---:B------:R-:W-:Y:S02]  /*00b0*/  ISETP.GT.U32.AND P1, PT, R3.reuse, 0x7f, PT ;  /* 0x0000007f0300780c */ /* 0x040fe40003f24070 */
[----:B------:R-:W-:Y:S01]  /*00c0*/  ISETP.GT.U32.AND P0, PT, R3, 0x3f, PT ;  /* 0x0000003f0300780c */ /* 0x000fe20003f04070 */
[----:B-1----:R-:W-:-:S06]  /*00d0*/  ULEA UR4, UR5, UR4, 0x18 ;  /* 0x0000000405047291 */ /* 0x002fcc000f8ec0ff */
[----:B------:R-:W-:-:S04]  /*00e0*/  LEA R2, R3, UR4, 0x2 ;  /* 0x0000000403027c11 */ /* 0x000fc8000f8e10ff */
[C---:B------:R-:W-:Y:S02]  /*00f0*/  @!P1 LEA R6, R3.reuse, R2, 0x2 ;  /* 0x0000000203069211 */ /* 0x040fe400078e10ff */
[----:B0-----:R-:W-:Y:S01]  /*0100*/  @!P0 IMAD R5, R3, 0xc, R2 ;  /* 0x0000000c03058824 */ /* 0x001fe200078e0202 */
[----:B--2---:R-:W-:Y:S01]  /*0110*/  STS [R2], R4 ;  /* 0x0000000402007388 */ /* 0x004fe20000000800 */
[----:B------:R-:W-:Y:S06]  /*0120*/  BAR.SYNC.DEFER_BLOCKING 0x0 ;  /* 0x0000000000007b1d */ /* 0x000fec0000010000 */
[----:B------:R-:W-:Y:S04]  /*0130*/  @!P1 LDS R7, [R6+0x4] ;  /* 0x0000040006079984 */ /* 0x000fe80000000800 */
[----:B------:R-:W0:Y:S02]  /*0140*/  @!P1 LDS R8, [R6] ;  /* 0x0000000006089984 */ /* 0x000e240000000800 */
[----:B0-----:R-:W-:-:S05]  /*0150*/  @!P1 FADD R7, R7, R8 ;  /* 0x0000000807079221 */ /* 0x001fca0000000000 */
[----:B------:R-:W-:Y:S01]  /*0160*/  @!P1 STS [R6], R7 ;  /* 0x0000000706009388 */ /* 0x000fe20000000800 */
[----:B------:R-:W-:Y:S01]  /*0170*/  BAR.SYNC.DEFER_BLOCKING 0x0 ;  /* 0x0000000000007b1d */ /* 0x000fe20000010000 */
[----:B------:R-:W-:-:S13]  /*0180*/  ISETP.GT.U32.AND P1, PT, R3, 0x1f, PT ;  /* 0x0000001f0300780c */ /* 0x000fda0003f24070 */
[----:B------:R-:W-:Y:S01]  /*0190*/  @!P1 IMAD R4, R3, 0x1c, R2 ;  /* 0x0000001c03049824 */ /* 0x000fe200078e0202 */
        /* <DEDUP_REMOVED lines=33> */
[----:B------:R-:W-:-:S05]  /*03b0*/  ISETP.NE.AND P0, PT, R3, RZ, PT ;  /* 0x000000ff0300720c */ /* 0x000fca0003f05270 */
[----:B------:R-:W-:Y:S04]  /*03c0*/  @!P1 LDS R6, [R2+0x100] ;  /* 0x0001000002069984 */ /* 0x000fe80000000800 */
[----:B------:R-:W0:Y:S02]  /*03d0*/  @!P1 LDS R7, [R2] ;  /* 0x0000000002079984 */ /* 0x000e240000000800 */
[----:B0-----:R-:W-:-:S05]  /*03e0*/  @!P1 FADD R7, R6, R7 ;  /* 0x0000000706079221 */ /* 0x001fca0000000000 */
[----:B------:R-:W-:Y:S01]  /*03f0*/  @!P1 STS [R2], R7 ;  /* 0x0000000702009388 */ /* 0x000fe20000000800 */
[----:B------:R-:W-:Y:S06]  /*0400*/  BAR.SYNC.DEFER_BLOCKING 0x0 ;  /* 0x0000000000007b1d */ /* 0x000fec0000010000 */
[----:B------:R-:W-:Y:S04]  /*0410*/  @!P0 LDS R3, [UR4+0x200] ;  /* 0x00020004ff038984 */ /* 0x000fe80008000800 */
[----:B------:R-:W0:Y:S02]  /*0420*/  @!P0 LDS R6, [UR4] ;  /* 0x00000004ff068984 */ /* 0x000e240008000800 */
[----:B0-----:R-:W-:-:S05]  /*0430*/  @!P0 FADD R3, R3, R6 ;  /* 0x0000000603038221 */ /* 0x001fca0000000000 */
[----:B------:R0:W-:Y:S01]  /*0440*/  @!P0 STS [UR4], R3 ;  /* 0x00000003ff008988 */ /* 0x0001e20008000804 */
[----:B------:R-:W-:Y:S06]  /*0450*/  BAR.SYNC.DEFER_BLOCKING 0x0 ;  /* 0x0000000000007b1d */ /* 0x000fec0000010000 */
[----:B------:R-:W-:Y:S05]  /*0460*/  @P0 EXIT ;  /* 0x000000000000094d */ /* 0x000fea0003800000 */
[----:B------:R-:W1:Y:S01]  /*0470*/  LDS R5, [UR4] ;  /* 0x00000004ff057984 */ /* 0x000e620008000800 */
[----:B0-----:R-:W0:Y:S02]  /*0480*/  LDC.64 R2, c[0x0][0x388] ;  /* 0x0000e200ff027b82 */ /* 0x001e240000000a00 */
[----:B0-----:R-:W-:-:S05]  /*0490*/  IMAD.WIDE.U32 R2, R0, 0x4, R2 ;  /* 0x0000000400027825 */ /* 0x001fca00078e0002 */
[----:B-1----:R-:W-:Y:S01]  /*04a0*/  STG.E desc[UR6][R2.64], R5 ;  /* 0x0000000502007986 */ /* 0x002fe2000c101906 */
[----:B------:R-:W-:Y:S05]  /*04b0*/  EXIT ;  /* 0x000000000000794d */ /* 0x000fea0003800000 */
.L_x_0:
[----:B------:R-:W-:-:S00]  /*04c0*/  BRA `(.L_x_0) ;  /* 0xfffffffc00fc7947 */ /* 0x000fc0000383ffff */
[----:B------:R-:W-:-:S00]  /*04d0*/  NOP ;  /* 0x0000000000007918 */ /* 0x000fc00000000000 */
        /* <DEDUP_REMOVED lines=10> */
.L_x_1:


//--------------------- .nv.shared._Z8reduce_0PfS_ --------------------------
	.section	.nv.shared._Z8reduce_0PfS_,"aw",@nobits
	.sectionflags	@""
	.align	4
.nv.shared._Z8reduce_0PfS_:
	.zero		2048


//--------------------- .nv.shared.reserved.0     --------------------------
	.section	.nv.shared.reserved.0,"aw",@nobits
	.weak		__nv_reservedSMEM_offset_0_alias
	.size		__nv_reservedSMEM_offset_0_alias, 0, 64
	.other		__nv_reservedSMEM_offset_0_alias,@"STO_CUDA_RESERVED_SHARED STV_DEFAULT"
__nv_reservedSMEM_offset_0_alias:
	.zero		0
	.zero		64


//--------------------- .nv.constant0._Z8reduce_0PfS_ --------------------------
	.section	.nv.constant0._Z8reduce_0PfS_,"a",@progbits
	.sectionflags	@""
	.align	4
.nv.constant0._Z8reduce_0PfS_:
	.zero		912


//--------------------- SYMBOLS --------------------------

	.type		.nv.reservedSmem.offset0,@object
	.size		.nv.reservedSmem.offset0,0x4
	.type		.nv.reservedSmem.cap,@object
	.size		.nv.reservedSmem.cap,0x4
